//
// Generated by NVIDIA NVVM Compiler
//
// Compiler Build ID: CL-36424714
// Cuda compilation tools, release 13.0, V13.0.88
// Based on NVVM 20.0.0
//

.version 9.0
.target sm_100
.address_size 64

	// .globl	_Z18row_abs_sum_kernelPdS_ii
.extern .shared .align 16 .b8 sdata[];

.visible .entry _Z18row_abs_sum_kernelPdS_ii(
	.param .u64 .ptr .align 1 _Z18row_abs_sum_kernelPdS_ii_param_0,
	.param .u64 .ptr .align 1 _Z18row_abs_sum_kernelPdS_ii_param_1,
	.param .u32 _Z18row_abs_sum_kernelPdS_ii_param_2,
	.param .u32 _Z18row_abs_sum_kernelPdS_ii_param_3
)
{
	.reg .pred 	%p<11>;
	.reg .b32 	%r<38>;
	.reg .b64 	%rd<16>;
	.reg .b64 	%fd<112>;

	ld.param.u64 	%rd4, [_Z18row_abs_sum_kernelPdS_ii_param_0];
	ld.param.u64 	%rd3, [_Z18row_abs_sum_kernelPdS_ii_param_1];
	ld.param.u32 	%r24, [_Z18row_abs_sum_kernelPdS_ii_param_2];
	ld.param.u32 	%r23, [_Z18row_abs_sum_kernelPdS_ii_param_3];
	cvta.to.global.u64 	%rd1, %rd4;
	mov.u32 	%r25, %ctaid.x;
	mov.u32 	%r26, %ntid.x;
	mov.u32 	%r27, %tid.x;
	mad.lo.s32 	%r1, %r25, %r26, %r27;
	setp.ge.s32 	%p1, %r1, %r24;
	@%p1 bra 	$L__BB0_15;
	setp.lt.s32 	%p2, %r23, 1;
	mov.f64 	%fd111, 0d0000000000000000;
	@%p2 bra 	$L__BB0_14;
	mul.lo.s32 	%r2, %r23, %r1;
	and.b32  	%r3, %r23, 15;
	setp.lt.u32 	%p3, %r23, 16;
	mov.f64 	%fd111, 0d0000000000000000;
	mov.b32 	%r34, 0;
	@%p3 bra 	$L__BB0_5;
	and.b32  	%r34, %r23, 2147483632;
	neg.s32 	%r32, %r34;
	add.s64 	%rd2, %rd1, 64;
	mov.f64 	%fd111, 0d0000000000000000;
	mov.u32 	%r31, %r2;
$L__BB0_4:
	.pragma "nounroll";
	mul.wide.s32 	%rd5, %r31, 8;
	add.s64 	%rd6, %rd2, %rd5;
	ld.global.f64 	%fd18, [%rd6+-64];
	abs.f64 	%fd19, %fd18;
	add.f64 	%fd20, %fd111, %fd19;
	ld.global.f64 	%fd21, [%rd6+-56];
	abs.f64 	%fd22, %fd21;
	add.f64 	%fd23, %fd20, %fd22;
	ld.global.f64 	%fd24, [%rd6+-48];
	abs.f64 	%fd25, %fd24;
	add.f64 	%fd26, %fd23, %fd25;
	ld.global.f64 	%fd27, [%rd6+-40];
	abs.f64 	%fd28, %fd27;
	add.f64 	%fd29, %fd26, %fd28;
	ld.global.f64 	%fd30, [%rd6+-32];
	abs.f64 	%fd31, %fd30;
	add.f64 	%fd32, %fd29, %fd31;
	ld.global.f64 	%fd33, [%rd6+-24];
	abs.f64 	%fd34, %fd33;
	add.f64 	%fd35, %fd32, %fd34;
	ld.global.f64 	%fd36, [%rd6+-16];
	abs.f64 	%fd37, %fd36;
	add.f64 	%fd38, %fd35, %fd37;
	ld.global.f64 	%fd39, [%rd6+-8];
	abs.f64 	%fd40, %fd39;
	add.f64 	%fd41, %fd38, %fd40;
	ld.global.f64 	%fd42, [%rd6];
	abs.f64 	%fd43, %fd42;
	add.f64 	%fd44, %fd41, %fd43;
	ld.global.f64 	%fd45, [%rd6+8];
	abs.f64 	%fd46, %fd45;
	add.f64 	%fd47, %fd44, %fd46;
	ld.global.f64 	%fd48, [%rd6+16];
	abs.f64 	%fd49, %fd48;
	add.f64 	%fd50, %fd47, %fd49;
	ld.global.f64 	%fd51, [%rd6+24];
	abs.f64 	%fd52, %fd51;
	add.f64 	%fd53, %fd50, %fd52;
	ld.global.f64 	%fd54, [%rd6+32];
	abs.f64 	%fd55, %fd54;
	add.f64 	%fd56, %fd53, %fd55;
	ld.global.f64 	%fd57, [%rd6+40];
	abs.f64 	%fd58, %fd57;
	add.f64 	%fd59, %fd56, %fd58;
	ld.global.f64 	%fd60, [%rd6+48];
	abs.f64 	%fd61, %fd60;
	add.f64 	%fd62, %fd59, %fd61;
	ld.global.f64 	%fd63, [%rd6+56];
	abs.f64 	%fd64, %fd63;
	add.f64 	%fd111, %fd62, %fd64;
	add.s32 	%r32, %r32, 16;
	add.s32 	%r31, %r31, 16;
	setp.ne.s32 	%p4, %r32, 0;
	@%p4 bra 	$L__BB0_4;
$L__BB0_5:
	setp.eq.s32 	%p5, %r3, 0;
	@%p5 bra 	$L__BB0_14;
	and.b32  	%r11, %r23, 7;
	setp.lt.u32 	%p6, %r3, 8;
	@%p6 bra 	$L__BB0_8;
	add.s32 	%r29, %r34, %r2;
	mul.wide.s32 	%rd7, %r29, 8;
	add.s64 	%rd8, %rd1, %rd7;
	ld.global.f64 	%fd66, [%rd8];
	abs.f64 	%fd67, %fd66;
	add.f64 	%fd68, %fd111, %fd67;
	ld.global.f64 	%fd69, [%rd8+8];
	abs.f64 	%fd70, %fd69;
	add.f64 	%fd71, %fd68, %fd70;
	ld.global.f64 	%fd72, [%rd8+16];
	abs.f64 	%fd73, %fd72;
	add.f64 	%fd74, %fd71, %fd73;
	ld.global.f64 	%fd75, [%rd8+24];
	abs.f64 	%fd76, %fd75;
	add.f64 	%fd77, %fd74, %fd76;
	ld.global.f64 	%fd78, [%rd8+32];
	abs.f64 	%fd79, %fd78;
	add.f64 	%fd80, %fd77, %fd79;
	ld.global.f64 	%fd81, [%rd8+40];
	abs.f64 	%fd82, %fd81;
	add.f64 	%fd83, %fd80, %fd82;
	ld.global.f64 	%fd84, [%rd8+48];
	abs.f64 	%fd85, %fd84;
	add.f64 	%fd86, %fd83, %fd85;
	ld.global.f64 	%fd87, [%rd8+56];
	abs.f64 	%fd88, %fd87;
	add.f64 	%fd111, %fd86, %fd88;
	add.s32 	%r34, %r34, 8;
$L__BB0_8:
	setp.eq.s32 	%p7, %r11, 0;
	@%p7 bra 	$L__BB0_14;
	and.b32  	%r14, %r23, 3;
	setp.lt.u32 	%p8, %r11, 4;
	@%p8 bra 	$L__BB0_11;
	add.s32 	%r30, %r34, %r2;
	mul.wide.s32 	%rd9, %r30, 8;
	add.s64 	%rd10, %rd1, %rd9;
	ld.global.f64 	%fd90, [%rd10];
	abs.f64 	%fd91, %fd90;
	add.f64 	%fd92, %fd111, %fd91;
	ld.global.f64 	%fd93, [%rd10+8];
	abs.f64 	%fd94, %fd93;
	add.f64 	%fd95, %fd92, %fd94;
	ld.global.f64 	%fd96, [%rd10+16];
	abs.f64 	%fd97, %fd96;
	add.f64 	%fd98, %fd95, %fd97;
	ld.global.f64 	%fd99, [%rd10+24];
	abs.f64 	%fd100, %fd99;
	add.f64 	%fd111, %fd98, %fd100;
	add.s32 	%r34, %r34, 4;
$L__BB0_11:
	setp.eq.s32 	%p9, %r14, 0;
	@%p9 bra 	$L__BB0_14;
	add.s32 	%r37, %r34, %r2;
	neg.s32 	%r36, %r14;
$L__BB0_13:
	.pragma "nounroll";
	mul.wide.s32 	%rd11, %r37, 8;
	add.s64 	%rd12, %rd1, %rd11;
	ld.global.f64 	%fd101, [%rd12];
	abs.f64 	%fd102, %fd101;
	add.f64 	%fd111, %fd111, %fd102;
	add.s32 	%r37, %r37, 1;
	add.s32 	%r36, %r36, 1;
	setp.ne.s32 	%p10, %r36, 0;
	@%p10 bra 	$L__BB0_13;
$L__BB0_14:
	cvta.to.global.u64 	%rd13, %rd3;
	mul.wide.s32 	%rd14, %r1, 8;
	add.s64 	%rd15, %rd13, %rd14;
	st.global.f64 	[%rd15], %fd111;
$L__BB0_15:
	ret;

}
	// .globl	_Z18col_abs_sum_kernelPdS_ii
.visible .entry _Z18col_abs_sum_kernelPdS_ii(
	.param .u64 .ptr .align 1 _Z18col_abs_sum_kernelPdS_ii_param_0,
	.param .u64 .ptr .align 1 _Z18col_abs_sum_kernelPdS_ii_param_1,
	.param .u32 _Z18col_abs_sum_kernelPdS_ii_param_2,
	.param .u32 _Z18col_abs_sum_kernelPdS_ii_param_3
)
{
	.reg .pred 	%p<11>;
	.reg .b32 	%r<38>;
	.reg .b64 	%rd<43>;
	.reg .b64 	%fd<112>;

	ld.param.u64 	%rd3, [_Z18col_abs_sum_kernelPdS_ii_param_0];
	ld.param.u64 	%rd2, [_Z18col_abs_sum_kernelPdS_ii_param_1];
	ld.param.u32 	%r23, [_Z18col_abs_sum_kernelPdS_ii_param_2];
	ld.param.u32 	%r24, [_Z18col_abs_sum_kernelPdS_ii_param_3];
	cvta.to.global.u64 	%rd1, %rd3;
	mov.u32 	%r25, %ctaid.x;
	mov.u32 	%r26, %ntid.x;
	mov.u32 	%r27, %tid.x;
	mad.lo.s32 	%r1, %r25, %r26, %r27;
	setp.ge.s32 	%p1, %r1, %r24;
	@%p1 bra 	$L__BB1_15;
	setp.lt.s32 	%p2, %r23, 1;
	mov.f64 	%fd111, 0d0000000000000000;
	@%p2 bra 	$L__BB1_14;
	and.b32  	%r2, %r23, 15;
	setp.lt.u32 	%p3, %r23, 16;
	mov.f64 	%fd111, 0d0000000000000000;
	mov.b32 	%r34, 0;
	@%p3 bra 	$L__BB1_5;
	and.b32  	%r34, %r23, 2147483632;
	neg.s32 	%r32, %r34;
	shl.b32 	%r5, %r24, 4;
	mov.f64 	%fd111, 0d0000000000000000;
	mul.wide.s32 	%rd6, %r24, 8;
	mov.u32 	%r31, %r1;
$L__BB1_4:
	.pragma "nounroll";
	mul.wide.s32 	%rd4, %r31, 8;
	add.s64 	%rd5, %rd1, %rd4;
	ld.global.f64 	%fd18, [%rd5];
	abs.f64 	%fd19, %fd18;
	add.f64 	%fd20, %fd111, %fd19;
	add.s64 	%rd7, %rd5, %rd6;
	ld.global.f64 	%fd21, [%rd7];
	abs.f64 	%fd22, %fd21;
	add.f64 	%fd23, %fd20, %fd22;
	add.s64 	%rd8, %rd7, %rd6;
	ld.global.f64 	%fd24, [%rd8];
	abs.f64 	%fd25, %fd24;
	add.f64 	%fd26, %fd23, %fd25;
	add.s64 	%rd9, %rd8, %rd6;
	ld.global.f64 	%fd27, [%rd9];
	abs.f64 	%fd28, %fd27;
	add.f64 	%fd29, %fd26, %fd28;
	add.s64 	%rd10, %rd9, %rd6;
	ld.global.f64 	%fd30, [%rd10];
	abs.f64 	%fd31, %fd30;
	add.f64 	%fd32, %fd29, %fd31;
	add.s64 	%rd11, %rd10, %rd6;
	ld.global.f64 	%fd33, [%rd11];
	abs.f64 	%fd34, %fd33;
	add.f64 	%fd35, %fd32, %fd34;
	add.s64 	%rd12, %rd11, %rd6;
	ld.global.f64 	%fd36, [%rd12];
	abs.f64 	%fd37, %fd36;
	add.f64 	%fd38, %fd35, %fd37;
	add.s64 	%rd13, %rd12, %rd6;
	ld.global.f64 	%fd39, [%rd13];
	abs.f64 	%fd40, %fd39;
	add.f64 	%fd41, %fd38, %fd40;
	add.s64 	%rd14, %rd13, %rd6;
	ld.global.f64 	%fd42, [%rd14];
	abs.f64 	%fd43, %fd42;
	add.f64 	%fd44, %fd41, %fd43;
	add.s64 	%rd15, %rd14, %rd6;
	ld.global.f64 	%fd45, [%rd15];
	abs.f64 	%fd46, %fd45;
	add.f64 	%fd47, %fd44, %fd46;
	add.s64 	%rd16, %rd15, %rd6;
	ld.global.f64 	%fd48, [%rd16];
	abs.f64 	%fd49, %fd48;
	add.f64 	%fd50, %fd47, %fd49;
	add.s64 	%rd17, %rd16, %rd6;
	ld.global.f64 	%fd51, [%rd17];
	abs.f64 	%fd52, %fd51;
	add.f64 	%fd53, %fd50, %fd52;
	add.s64 	%rd18, %rd17, %rd6;
	ld.global.f64 	%fd54, [%rd18];
	abs.f64 	%fd55, %fd54;
	add.f64 	%fd56, %fd53, %fd55;
	add.s64 	%rd19, %rd18, %rd6;
	ld.global.f64 	%fd57, [%rd19];
	abs.f64 	%fd58, %fd57;
	add.f64 	%fd59, %fd56, %fd58;
	add.s64 	%rd20, %rd19, %rd6;
	ld.global.f64 	%fd60, [%rd20];
	abs.f64 	%fd61, %fd60;
	add.f64 	%fd62, %fd59, %fd61;
	add.s64 	%rd21, %rd20, %rd6;
	ld.global.f64 	%fd63, [%rd21];
	abs.f64 	%fd64, %fd63;
	add.f64 	%fd111, %fd62, %fd64;
	add.s32 	%r32, %r32, 16;
	add.s32 	%r31, %r31, %r5;
	setp.ne.s32 	%p4, %r32, 0;
	@%p4 bra 	$L__BB1_4;
$L__BB1_5:
	setp.eq.s32 	%p5, %r2, 0;
	@%p5 bra 	$L__BB1_14;
	and.b32  	%r11, %r23, 7;
	setp.lt.u32 	%p6, %r2, 8;
	@%p6 bra 	$L__BB1_8;
	mad.lo.s32 	%r29, %r34, %r24, %r1;
	mul.wide.s32 	%rd22, %r29, 8;
	add.s64 	%rd23, %rd1, %rd22;
	ld.global.f64 	%fd66, [%rd23];
	abs.f64 	%fd67, %fd66;
	add.f64 	%fd68, %fd111, %fd67;
	mul.wide.s32 	%rd24, %r24, 8;
	add.s64 	%rd25, %rd23, %rd24;
	ld.global.f64 	%fd69, [%rd25];
	abs.f64 	%fd70, %fd69;
	add.f64 	%fd71, %fd68, %fd70;
	add.s64 	%rd26, %rd25, %rd24;
	ld.global.f64 	%fd72, [%rd26];
	abs.f64 	%fd73, %fd72;
	add.f64 	%fd74, %fd71, %fd73;
	add.s64 	%rd27, %rd26, %rd24;
	ld.global.f64 	%fd75, [%rd27];
	abs.f64 	%fd76, %fd75;
	add.f64 	%fd77, %fd74, %fd76;
	add.s64 	%rd28, %rd27, %rd24;
	ld.global.f64 	%fd78, [%rd28];
	abs.f64 	%fd79, %fd78;
	add.f64 	%fd80, %fd77, %fd79;
	add.s64 	%rd29, %rd28, %rd24;
	ld.global.f64 	%fd81, [%rd29];
	abs.f64 	%fd82, %fd81;
	add.f64 	%fd83, %fd80, %fd82;
	add.s64 	%rd30, %rd29, %rd24;
	ld.global.f64 	%fd84, [%rd30];
	abs.f64 	%fd85, %fd84;
	add.f64 	%fd86, %fd83, %fd85;
	add.s64 	%rd31, %rd30, %rd24;
	ld.global.f64 	%fd87, [%rd31];
	abs.f64 	%fd88, %fd87;
	add.f64 	%fd111, %fd86, %fd88;
	add.s32 	%r34, %r34, 8;
$L__BB1_8:
	setp.eq.s32 	%p7, %r11, 0;
	@%p7 bra 	$L__BB1_14;
	and.b32  	%r14, %r23, 3;
	setp.lt.u32 	%p8, %r11, 4;
	@%p8 bra 	$L__BB1_11;
	mad.lo.s32 	%r30, %r34, %r24, %r1;
	mul.wide.s32 	%rd32, %r30, 8;
	add.s64 	%rd33, %rd1, %rd32;
	ld.global.f64 	%fd90, [%rd33];
	abs.f64 	%fd91, %fd90;
	add.f64 	%fd92, %fd111, %fd91;
	mul.wide.s32 	%rd34, %r24, 8;
	add.s64 	%rd35, %rd33, %rd34;
	ld.global.f64 	%fd93, [%rd35];
	abs.f64 	%fd94, %fd93;
	add.f64 	%fd95, %fd92, %fd94;
	add.s64 	%rd36, %rd35, %rd34;
	ld.global.f64 	%fd96, [%rd36];
	abs.f64 	%fd97, %fd96;
	add.f64 	%fd98, %fd95, %fd97;
	add.s64 	%rd37, %rd36, %rd34;
	ld.global.f64 	%fd99, [%rd37];
	abs.f64 	%fd100, %fd99;
	add.f64 	%fd111, %fd98, %fd100;
	add.s32 	%r34, %r34, 4;
$L__BB1_11:
	setp.eq.s32 	%p9, %r14, 0;
	@%p9 bra 	$L__BB1_14;
	mad.lo.s32 	%r37, %r34, %r24, %r1;
	neg.s32 	%r36, %r14;
$L__BB1_13:
	.pragma "nounroll";
	mul.wide.s32 	%rd38, %r37, 8;
	add.s64 	%rd39, %rd1, %rd38;
	ld.global.f64 	%fd101, [%rd39];
	abs.f64 	%fd102, %fd101;
	add.f64 	%fd111, %fd111, %fd102;
	add.s32 	%r37, %r37, %r24;
	add.s32 	%r36, %r36, 1;
	setp.ne.s32 	%p10, %r36, 0;
	@%p10 bra 	$L__BB1_13;
$L__BB1_14:
	cvta.to.global.u64 	%rd40, %rd2;
	mul.wide.s32 	%rd41, %r1, 8;
	add.s64 	%rd42, %rd40, %rd41;
	st.global.f64 	[%rd42], %fd111;
$L__BB1_15:
	ret;

}
	// .globl	_Z19vectorReduce_kernelPdS_i
.visible .entry _Z19vectorReduce_kernelPdS_i(
	.param .u64 .ptr .align 1 _Z19vectorReduce_kernelPdS_i_param_0,
	.param .u64 .ptr .align 1 _Z19vectorReduce_kernelPdS_i_param_1,
	.param .u32 _Z19vectorReduce_kernelPdS_i_param_2
)
{
	.reg .pred 	%p<6>;
	.reg .b32 	%r<14>;
	.reg .b64 	%rd<9>;
	.reg .b64 	%fd<9>;

	ld.param.u64 	%rd1, [_Z19vectorReduce_kernelPdS_i_param_0];
	ld.param.u64 	%rd2, [_Z19vectorReduce_kernelPdS_i_param_1];
	ld.param.u32 	%r8, [_Z19vectorReduce_kernelPdS_i_param_2];
	mov.u32 	%r1, %tid.x;
	mov.u32 	%r2, %ctaid.x;
	mov.u32 	%r13, %ntid.x;
	mad.lo.s32 	%r4, %r2, %r13, %r1;
	setp.ge.s32 	%p1, %r4, %r8;
	mov.f64 	%fd8, 0d0000000000000000;
	@%p1 bra 	$L__BB2_2;
	cvta.to.global.u64 	%rd3, %rd1;
	mul.wide.s32 	%rd4, %r4, 8;
	add.s64 	%rd5, %rd3, %rd4;
	ld.global.f64 	%fd8, [%rd5];
$L__BB2_2:
	shl.b32 	%r9, %r1, 3;
	mov.u32 	%r10, sdata;
	add.s32 	%r5, %r10, %r9;
	st.shared.f64 	[%r5], %fd8;
	bar.sync 	0;
	setp.lt.u32 	%p2, %r13, 2;
	@%p2 bra 	$L__BB2_6;
$L__BB2_3:
	shr.u32 	%r7, %r13, 1;
	setp.ge.u32 	%p3, %r1, %r7;
	@%p3 bra 	$L__BB2_5;
	shl.b32 	%r11, %r7, 3;
	add.s32 	%r12, %r5, %r11;
	ld.shared.f64 	%fd4, [%r12];
	ld.shared.f64 	%fd5, [%r5];
	add.f64 	%fd6, %fd4, %fd5;
	st.shared.f64 	[%r5], %fd6;
$L__BB2_5:
	bar.sync 	0;
	setp.gt.u32 	%p4, %r13, 3;
	mov.u32 	%r13, %r7;
	@%p4 bra 	$L__BB2_3;
$L__BB2_6:
	setp.ne.s32 	%p5, %r1, 0;
	@%p5 bra 	$L__BB2_8;
	ld.shared.f64 	%fd7, [sdata];
	cvta.to.global.u64 	%rd6, %rd2;
	mul.wide.u32 	%rd7, %r2, 8;
	add.s64 	%rd8, %rd6, %rd7;
	st.global.f64 	[%rd8], %fd7;
$L__BB2_8:
	ret;

}


// ===== COMPILED SASS (sm_100) =====

	.target	sm_100

	.elftype	@"ET_EXEC"


//--------------------- .note.nv.tkinfo           --------------------------
	.section	.note.nv.tkinfo,"",@"SHT_NOTE"
	.sectionflags	@"SHF_NOTE_NV_TKINFO"
	.tkinfo
        /*0018*/ 	.word	0x00000002
        /*0030*/ 	.string	""
        /*0030*/ 	.string	"ptxas"
        /*0030*/ 	.string	"Cuda compilation tools, release 13.0, V13.0.88"
        /*0030*/ 	.string	"Build cuda_13.0.r13.0/compiler.36424714_0"
        /*0030*/ 	.string	"-arch sm_100 -m 64 "



//--------------------- .note.nv.cuinfo           --------------------------
	.section	.note.nv.cuinfo,"",@"SHT_NOTE"
	.sectionflags	@"SHF_NOTE_NV_CUINFO"
        /*0018*/ 	.short	0x0002
        /*001a*/ 	.short	0x0064
        /*001c*/ 	.short	0x0082
	.zero		2


//--------------------- .nv.info                  --------------------------
	.section	.nv.info,"",@"SHT_CUDA_INFO"
	.align	4


	//----- nvinfo : EIATTR_REGCOUNT
	.align		4
        /*0000*/ 	.byte	0x04, 0x2f
        /*0002*/ 	.short	(.L_1 - .L_0)
	.align		4
.L_0:
        /*0004*/ 	.word	index@(_Z18row_abs_sum_kernelPdS_ii)
        /*0008*/ 	.word	0x0000001e


	//----- nvinfo : EIATTR_FRAME_SIZE
	.align		4
.L_1:
        /*000c*/ 	.byte	0x04, 0x11
        /*000e*/ 	.short	(.L_3 - .L_2)
	.align		4
.L_2:
        /*0010*/ 	.word	index@(_Z18row_abs_sum_kernelPdS_ii)
        /*0014*/ 	.word	0x00000000


	//----- nvinfo : EIATTR_REGCOUNT
	.align		4
.L_3:
        /*0018*/ 	.byte	0x04, 0x2f
        /*001a*/ 	.short	(.L_5 - .L_4)
	.align		4
.L_4:
        /*001c*/ 	.word	index@(_Z18col_abs_sum_kernelPdS_ii)
        /*0020*/ 	.word	0x00000020


	//----- nvinfo : EIATTR_FRAME_SIZE
	.align		4
.L_5:
        /*0024*/ 	.byte	0x04, 0x11
        /*0026*/ 	.short	(.L_7 - .L_6)
	.align		4
.L_6:
        /*0028*/ 	.word	index@(_Z18col_abs_sum_kernelPdS_ii)
        /*002c*/ 	.word	0x00000000


	//----- nvinfo : EIATTR_REGCOUNT
	.align		4
.L_7:
        /*0030*/ 	.byte	0x04, 0x2f
        /*0032*/ 	.short	(.L_9 - .L_8)
	.align		4
.L_8:
        /*0034*/ 	.word	index@(_Z19vectorReduce_kernelPdS_i)
        /*0038*/ 	.word	0x0000000d


	//----- nvinfo : EIATTR_FRAME_SIZE
	.align		4
.L_9:
        /*003c*/ 	.byte	0x04, 0x11
        /*003e*/ 	.short	(.L_11 - .L_10)
	.align		4
.L_10:
        /*0040*/ 	.word	index@(_Z19vectorReduce_kernelPdS_i)
        /*0044*/ 	.word	0x00000000


	//----- nvinfo : EIATTR_MIN_STACK_SIZE
	.align		4
.L_11:
        /*0048*/ 	.byte	0x04, 0x12
        /*004a*/ 	.short	(.L_13 - .L_12)
	.align		4
.L_12:
        /*004c*/ 	.word	index@(_Z19vectorReduce_kernelPdS_i)
        /*0050*/ 	.word	0x00000000


	//----- nvinfo : EIATTR_MIN_STACK_SIZE
	.align		4
.L_13:
        /*0054*/ 	.byte	0x04, 0x12
        /*0056*/ 	.short	(.L_15 - .L_14)
	.align		4
.L_14:
        /*0058*/ 	.word	index@(_Z18col_abs_sum_kernelPdS_ii)
        /*005c*/ 	.word	0x00000000


	//----- nvinfo : EIATTR_MIN_STACK_SIZE
	.align		4
.L_15:
        /*0060*/ 	.byte	0x04, 0x12
        /*0062*/ 	.short	(.L_17 - .L_16)
	.align		4
.L_16:
        /*0064*/ 	.word	index@(_Z18row_abs_sum_kernelPdS_ii)
        /*0068*/ 	.word	0x00000000
.L_17:


//--------------------- .nv.compat                --------------------------
	.section	.nv.compat,"",@"SHT_CUDA_COMPAT_INFO"
	.align	4
        /*0000*/ 	.byte	0x02, 0x09, 0x00, 0x00, 0x02, 0x02, 0x01, 0x00, 0x02, 0x05, 0x05, 0x00, 0x03, 0x07, 0x01, 0x01
        /*0010*/ 	.byte	0x02, 0x03, 0x00, 0x00, 0x02, 0x06, 0x01, 0x00, 0x04, 0x0b, 0x08, 0x00, 0x01, 0x00, 0x00, 0x00
        /*0020*/ 	.byte	0x00, 0x00, 0x00, 0x00


//--------------------- .nv.info._Z19vectorReduce_kernelPdS_i --------------------------
	.section	.nv.info._Z19vectorReduce_kernelPdS_i,"",@"SHT_CUDA_INFO"
	.sectionflags	@""
	.align	4


	//----- nvinfo : EIATTR_CUDA_API_VERSION
	.align		4
        /*0000*/ 	.byte	0x04, 0x37
        /*0002*/ 	.short	(.L_19 - .L_18)
.L_18:
        /*0004*/ 	.word	0x00000082


	//----- nvinfo : EIATTR_KPARAM_INFO
	.align		4
.L_19:
        /*0008*/ 	.byte	0x04, 0x17
        /*000a*/ 	.short	(.L_21 - .L_20)
.L_20:
        /*000c*/ 	.word	0x00000000
        /*0010*/ 	.short	0x0002
        /*0012*/ 	.short	0x0010
        /*0014*/ 	.byte	0x00, 0xf0, 0x11, 0x00


	//----- nvinfo : EIATTR_KPARAM_INFO
	.align		4
.L_21:
        /*0018*/ 	.byte	0x04, 0x17
        /*001a*/ 	.short	(.L_23 - .L_22)
.L_22:
        /*001c*/ 	.word	0x00000000
        /*0020*/ 	.short	0x0001
        /*0022*/ 	.short	0x0008
        /*0024*/ 	.byte	0x00, 0xf5, 0x21, 0x00


	//----- nvinfo : EIATTR_KPARAM_INFO
	.align		4
.L_23:
        /*0028*/ 	.byte	0x04, 0x17
        /*002a*/ 	.short	(.L_25 - .L_24)
.L_24:
        /*002c*/ 	.word	0x00000000
        /*0030*/ 	.short	0x0000
        /*0032*/ 	.short	0x0000
        /*0034*/ 	.byte	0x00, 0xf5, 0x21, 0x00


	//----- nvinfo : EIATTR_SPARSE_MMA_MASK
	.align		4
.L_25:
        /*0038*/ 	.byte	0x03, 0x50
        /*003a*/ 	.short	0x0000


	//----- nvinfo : EIATTR_MAXREG_COUNT
	.align		4
        /*003c*/ 	.byte	0x03, 0x1b
        /*003e*/ 	.short	0x00ff


	//----- nvinfo : EIATTR_NUM_BARRIERS
	.align		4
        /*0040*/ 	.byte	0x02, 0x4c
        /*0042*/ 	.byte	0x01
	.zero		1


	//----- nvinfo : EIATTR_MERCURY_ISA_VERSION
	.align		4
        /*0044*/ 	.byte	0x03, 0x5f
        /*0046*/ 	.short	0x0101


	//----- nvinfo : EIATTR_VRC_CTA_INIT_COUNT
	.align		4
        /*0048*/ 	.byte	0x02, 0x4a
	.zero		1
	.zero		1


	//----- nvinfo : EIATTR_EXIT_INSTR_OFFSETS
	.align		4
        /*004c*/ 	.byte	0x04, 0x1c
        /*004e*/ 	.short	(.L_27 - .L_26)


	//   ....[0]....
.L_26:
        /*0050*/ 	.word	0x00000210


	//   ....[1]....
        /*0054*/ 	.word	0x00000290


	//----- nvinfo : EIATTR_CBANK_PARAM_SIZE
	.align		4
.L_27:
        /*0058*/ 	.byte	0x03, 0x19
        /*005a*/ 	.short	0x0014


	//----- nvinfo : EIATTR_PARAM_CBANK
	.align		4
        /*005c*/ 	.byte	0x04, 0x0a
        /*005e*/ 	.short	(.L_29 - .L_28)
	.align		4
.L_28:
        /*0060*/ 	.word	index@(.nv.constant0._Z19vectorReduce_kernelPdS_i)
        /*0064*/ 	.short	0x0380
        /*0066*/ 	.short	0x0014


	//----- nvinfo : EIATTR_SW_WAR
	.align		4
.L_29:
        /*0068*/ 	.byte	0x04, 0x36
        /*006a*/ 	.short	(.L_31 - .L_30)
.L_30:
        /*006c*/ 	.word	0x00000008
.L_31:


//--------------------- .nv.info._Z18col_abs_sum_kernelPdS_ii --------------------------
	.section	.nv.info._Z18col_abs_sum_kernelPdS_ii,"",@"SHT_CUDA_INFO"
	.sectionflags	@""
	.align	4


	//----- nvinfo : EIATTR_CUDA_API_VERSION
	.align		4
        /*0000*/ 	.byte	0x04, 0x37
        /*0002*/ 	.short	(.L_33 - .L_32)
.L_32:
        /*0004*/ 	.word	0x00000082


	//----- nvinfo : EIATTR_KPARAM_INFO
	.align		4
.L_33:
        /*0008*/ 	.byte	0x04, 0x17
        /*000a*/ 	.short	(.L_35 - .L_34)
.L_34:
        /*000c*/ 	.word	0x00000000
        /*0010*/ 	.short	0x0003
        /*0012*/ 	.short	0x0014
        /*0014*/ 	.byte	0x00, 0xf0, 0x11, 0x00


	//----- nvinfo : EIATTR_KPARAM_INFO
	.align		4
.L_35:
        /*0018*/ 	.byte	0x04, 0x17
        /*001a*/ 	.short	(.L_37 - .L_36)
.L_36:
        /*001c*/ 	.word	0x00000000
        /*0020*/ 	.short	0x0002
        /*0022*/ 	.short	0x0010
        /*0024*/ 	.byte	0x00, 0xf0, 0x11, 0x00


	//----- nvinfo : EIATTR_KPARAM_INFO
	.align		4
.L_37:
        /*0028*/ 	.byte	0x04, 0x17
        /*002a*/ 	.short	(.L_39 - .L_38)
.L_38:
        /*002c*/ 	.word	0x00000000
        /*0030*/ 	.short	0x0001
        /*0032*/ 	.short	0x0008
        /*0034*/ 	.byte	0x00, 0xf5, 0x21, 0x00


	//----- nvinfo : EIATTR_KPARAM_INFO
	.align		4
.L_39:
        /*0038*/ 	.byte	0x04, 0x17
        /*003a*/ 	.short	(.L_41 - .L_40)
.L_40:
        /*003c*/ 	.word	0x00000000
        /*0040*/ 	.short	0x0000
        /*0042*/ 	.short	0x0000
        /*0044*/ 	.byte	0x00, 0xf5, 0x21, 0x00


	//----- nvinfo : EIATTR_SPARSE_MMA_MASK
	.align		4
.L_41:
        /*0048*/ 	.byte	0x03, 0x50
        /*004a*/ 	.short	0x0000


	//----- nvinfo : EIATTR_MAXREG_COUNT
	.align		4
        /*004c*/ 	.byte	0x03, 0x1b
        /*004e*/ 	.short	0x00ff


	//----- nvinfo : EIATTR_MERCURY_ISA_VERSION
	.align		4
        /*0050*/ 	.byte	0x03, 0x5f
        /*0052*/ 	.short	0x0101


	//----- nvinfo : EIATTR_VRC_CTA_INIT_COUNT
	.align		4
        /*0054*/ 	.byte	0x02, 0x4a
	.zero		1
	.zero		1


	//----- nvinfo : EIATTR_EXIT_INSTR_OFFSETS
	.align		4
        /*0058*/ 	.byte	0x04, 0x1c
        /*005a*/ 	.short	(.L_43 - .L_42)


	//   ....[0]....
.L_42:
        /*005c*/ 	.word	0x00000070


	//   ....[1]....
        /*0060*/ 	.word	0x000008e0


	//----- nvinfo : EIATTR_CBANK_PARAM_SIZE
	.align		4
.L_43:
        /*0064*/ 	.byte	0x03, 0x19
        /*0066*/ 	.short	0x0018


	//----- nvinfo : EIATTR_PARAM_CBANK
	.align		4
        /*0068*/ 	.byte	0x04, 0x0a
        /*006a*/ 	.short	(.L_45 - .L_44)
	.align		4
.L_44:
        /*006c*/ 	.word	index@(.nv.constant0._Z18col_abs_sum_kernelPdS_ii)
        /*0070*/ 	.short	0x0380
        /*0072*/ 	.short	0x0018


	//----- nvinfo : EIATTR_SW_WAR
	.align		4
.L_45:
        /*0074*/ 	.byte	0x04, 0x36
        /*0076*/ 	.short	(.L_47 - .L_46)
.L_46:
        /*0078*/ 	.word	0x00000008
.L_47:


//--------------------- .nv.info._Z18row_abs_sum_kernelPdS_ii --------------------------
	.section	.nv.info._Z18row_abs_sum_kernelPdS_ii,"",@"SHT_CUDA_INFO"
	.sectionflags	@""
	.align	4


	//----- nvinfo : EIATTR_CUDA_API_VERSION
	.align		4
        /*0000*/ 	.byte	0x04, 0x37
        /*0002*/ 	.short	(.L_49 - .L_48)
.L_48:
        /*0004*/ 	.word	0x00000082


	//----- nvinfo : EIATTR_KPARAM_INFO
	.align		4
.L_49:
        /*0008*/ 	.byte	0x04, 0x17
        /*000a*/ 	.short	(.L_51 - .L_50)
.L_50:
        /*000c*/ 	.word	0x00000000
        /*0010*/ 	.short	0x0003
        /*0012*/ 	.short	0x0014
        /*0014*/ 	.byte	0x00, 0xf0, 0x11, 0x00


	//----- nvinfo : EIATTR_KPARAM_INFO
	.align		4
.L_51:
        /*0018*/ 	.byte	0x04, 0x17
        /*001a*/ 	.short	(.L_53 - .L_52)
.L_52:
        /*001c*/ 	.word	0x00000000
        /*0020*/ 	.short	0x0002
        /*0022*/ 	.short	0x0010
        /*0024*/ 	.byte	0x00, 0xf0, 0x11, 0x00


	//----- nvinfo : EIATTR_KPARAM_INFO
	.align		4
.L_53:
        /*0028*/ 	.byte	0x04, 0x17
        /*002a*/ 	.short	(.L_55 - .L_54)
.L_54:
        /*002c*/ 	.word	0x00000000
        /*0030*/ 	.short	0x0001
        /*0032*/ 	.short	0x0008
        /*0034*/ 	.byte	0x00, 0xf5, 0x21, 0x00


	//----- nvinfo : EIATTR_KPARAM_INFO
	.align		4
.L_55:
        /*0038*/ 	.byte	0x04, 0x17
        /*003a*/ 	.short	(.L_57 - .L_56)
.L_56:
        /*003c*/ 	.word	0x00000000
        /*0040*/ 	.short	0x0000
        /*0042*/ 	.short	0x0000
        /*0044*/ 	.byte	0x00, 0xf5, 0x21, 0x00


	//----- nvinfo : EIATTR_SPARSE_MMA_MASK
	.align		4
.L_57:
        /*0048*/ 	.byte	0x03, 0x50
        /*004a*/ 	.short	0x0000


	//----- nvinfo : EIATTR_MAXREG_COUNT
	.align		4
        /*004c*/ 	.byte	0x03, 0x1b
        /*004e*/ 	.short	0x00ff


	//----- nvinfo : EIATTR_MERCURY_ISA_VERSION
	.align		4
        /*0050*/ 	.byte	0x03, 0x5f
        /*0052*/ 	.short	0x0101


	//----- nvinfo : EIATTR_VRC_CTA_INIT_COUNT
	.align		4
        /*0054*/ 	.byte	0x02, 0x4a
	.zero		1
	.zero		1


	//----- nvinfo : EIATTR_EXIT_INSTR_OFFSETS
	.align		4
        /*0058*/ 	.byte	0x04, 0x1c
        /*005a*/ 	.short	(.L_59 - .L_58)


	//   ....[0]....
.L_58:
        /*005c*/ 	.word	0x00000070


	//   ....[1]....
        /*0060*/ 	.word	0x000007a0


	//----- nvinfo : EIATTR_CBANK_PARAM_SIZE
	.align		4
.L_59:
        /*0064*/ 	.byte	0x03, 0x19
        /*0066*/ 	.short	0x0018


	//----- nvinfo : EIATTR_PARAM_CBANK
	.align		4
        /*0068*/ 	.byte	0x04, 0x0a
        /*006a*/ 	.short	(.L_61 - .L_60)
	.align		4
.L_60:
        /*006c*/ 	.word	index@(.nv.constant0._Z18row_abs_sum_kernelPdS_ii)
        /*0070*/ 	.short	0x0380
        /*0072*/ 	.short	0x0018


	//----- nvinfo : EIATTR_SW_WAR
	.align		4
.L_61:
        /*0074*/ 	.byte	0x04, 0x36
        /*0076*/ 	.short	(.L_63 - .L_62)
.L_62:
        /*0078*/ 	.word	0x00000008
.L_63:


//--------------------- .nv.callgraph             --------------------------
	.section	.nv.callgraph,"",@"SHT_CUDA_CALLGRAPH"
	.align	4
	.sectionentsize	8
	.align		4
        /*0000*/ 	.word	0x00000000
	.align		4
        /*0004*/ 	.word	0xffffffff
	.align		4
        /*0008*/ 	.word	0x00000000
	.align		4
        /*000c*/ 	.word	0xfffffffe
	.align		4
        /*0010*/ 	.word	0x00000000
	.align		4
        /*0014*/ 	.word	0xfffffffd
	.align		4
        /*0018*/ 	.word	0x00000000
	.align		4
        /*001c*/ 	.word	0xfffffffc


//--------------------- .text._Z19vectorReduce_kernelPdS_i --------------------------
	.section	.text._Z19vectorReduce_kernelPdS_i,"ax",@progbits
	.align	128
        .global         _Z19vectorReduce_kernelPdS_i
        .type           _Z19vectorReduce_kernelPdS_i,@function
        .size           _Z19vectorReduce_kernelPdS_i,(.L_x_17 - _Z19vectorReduce_kernelPdS_i)
        .other          _Z19vectorReduce_kernelPdS_i,@"STO_CUDA_ENTRY STV_DEFAULT"
_Z19vectorReduce_kernelPdS_i:
.text._Z19vectorReduce_kernelPdS_i:
[----:B------:R-:W-:Y:S01]  /*0000*/  LDC R1, c[0x0][0x37c] ;  /* 0x0000df00ff017b82 */ /* 0x000fe20000000800 */
[----:B------:R-:W0:Y:S01]  /*0010*/  S2R R8, SR_TID.X ;  /* 0x0000000000087919 */ /* 0x000e220000002100 */
[----:B------:R-:W0:Y:S01]  /*0020*/  LDCU UR8, c[0x0][0x360] ;  /* 0x00006c00ff0877ac */ /* 0x000e220008000800 */
[----:B------:R-:W-:Y:S01]  /*0030*/  CS2R R2, SRZ ;  /* 0x0000000000027805 */ /* 0x000fe2000001ff00 */
[----:B------:R-:W0:Y:S01]  /*0040*/  S2R R9, SR_CTAID.X ;  /* 0x0000000000097919 */ /* 0x000e220000002500 */
[----:B------:R-:W1:Y:S01]  /*0050*/  LDCU UR4, c[0x0][0x390] ;  /* 0x00007200ff0477ac */ /* 0x000e620008000800 */
[----:B------:R-:W2:Y:S01]  /*0060*/  LDCU.64 UR6, c[0x0][0x358] ;  /* 0x00006b00ff0677ac */ /* 0x000ea20008000a00 */
[----:B0-----:R-:W-:-:S05]  /*0070*/  IMAD R7, R9, UR8, R8 ;  /* 0x0000000809077c24 */ /* 0x001fca000f8e0208 */
[----:B-1----:R-:W-:-:S13]  /*0080*/  ISETP.GE.AND P0, PT, R7, UR4, PT ;  /* 0x0000000407007c0c */ /* 0x002fda000bf06270 */
[----:B------:R-:W0:Y:S02]  /*0090*/  @!P0 LDC.64 R4, c[0x0][0x380] ;  /* 0x0000e000ff048b82 */ /* 0x000e240000000a00 */
[----:B0-----:R-:W-:-:S05]  /*00a0*/  @!P0 IMAD.WIDE R4, R7, 0x8, R4 ;  /* 0x0000000807048825 */ /* 0x001fca00078e0204 */
[----:B--2---:R-:W2:Y:S01]  /*00b0*/  @!P0 LDG.E.64 R2, desc[UR6][R4.64] ;  /* 0x0000000604028981 */ /* 0x004ea2000c1e1b00 */
[----:B------:R-:W0:Y:S01]  /*00c0*/  S2UR UR5, SR_CgaCtaId ;  /* 0x00000000000579c3 */ /* 0x000e220000008800 */
[----:B------:R-:W-:Y:S01]  /*00d0*/  IMAD.U32 R0, RZ, RZ, UR8 ;  /* 0x00000008ff007e24 */ /* 0x000fe2000f8e00ff */
[----:B------:R-:W-:Y:S01]  /*00e0*/  UMOV UR4, 0x400 ;  /* 0x0000040000047882 */ /* 0x000fe20000000000 */
[----:B------:R-:W-:-:S03]  /*00f0*/  ISETP.NE.AND P0, PT, R8, RZ, PT ;  /* 0x000000ff0800720c */ /* 0x000fc60003f05270 */
[----:B------:R-:W-:Y:S01]  /*0100*/  ISETP.GE.U32.AND P1, PT, R0, 0x2, PT ;  /* 0x000000020000780c */ /* 0x000fe20003f26070 */
[----:B0-----:R-:W-:-:S06]  /*0110*/  ULEA UR4, UR5, UR4, 0x18 ;  /* 0x0000000405047291 */ /* 0x001fcc000f8ec0ff */
[----:B------:R-:W-:-:S05]  /*0120*/  LEA R7, R8, UR4, 0x3 ;  /* 0x0000000408077c11 */ /* 0x000fca000f8e18ff */
[----:B--2---:R0:W-:Y:S01]  /*0130*/  STS.64 [R7], R2 ;  /* 0x0000000207007388 */ /* 0x0041e20000000a00 */
[----:B------:R-:W-:Y:S06]  /*0140*/  BAR.SYNC.DEFER_BLOCKING 0x0 ;  /* 0x0000000000007b1d */ /* 0x000fec0000010000 */
[----:B------:R-:W-:Y:S05]  /*0150*/  @!P1 BRA `(.L_x_0) ;  /* 0x00000000002c9947 */ /* 0x000fea0003800000 */
.L_x_1:
[----:B------:R-:W-:-:S04]  /*0160*/  SHF.R.U32.HI R10, RZ, 0x1, R0 ;  /* 0x00000001ff0a7819 */ /* 0x000fc80000011600 */
[----:B------:R-:W-:-:S13]  /*0170*/  ISETP.GE.U32.AND P1, PT, R8, R10, PT ;  /* 0x0000000a0800720c */ /* 0x000fda0003f26070 */
[----:B------:R-:W-:Y:S01]  /*0180*/  @!P1 IMAD R6, R10, 0x8, R7 ;  /* 0x000000080a069824 */ /* 0x000fe200078e0207 */
[----:B------:R-:W-:Y:S04]  /*0190*/  @!P1 LDS.64 R4, [R7] ;  /* 0x0000000007049984 */ /* 0x000fe80000000a00 */
[----:B0-----:R-:W0:Y:S02]  /*01a0*/  @!P1 LDS.64 R2, [R6] ;  /* 0x0000000006029984 */ /* 0x001e240000000a00 */
[----:B0-----:R-:W-:-:S07]  /*01b0*/  @!P1 DADD R2, R2, R4 ;  /* 0x0000000002029229 */ /* 0x001fce0000000004 */
[----:B------:R1:W-:Y:S01]  /*01c0*/  @!P1 STS.64 [R7], R2 ;  /* 0x0000000207009388 */ /* 0x0003e20000000a00 */
[----:B------:R-:W-:Y:S01]  /*01d0*/  BAR.SYNC.DEFER_BLOCKING 0x0 ;  /* 0x0000000000007b1d */ /* 0x000fe20000010000 */
[----:B------:R-:W-:Y:S01]  /*01e0*/  ISETP.GT.U32.AND P1, PT, R0, 0x3, PT ;  /* 0x000000030000780c */ /* 0x000fe20003f24070 */
[----:B------:R-:W-:-:S12]  /*01f0*/  IMAD.MOV.U32 R0, RZ, RZ, R10 ;  /* 0x000000ffff007224 */ /* 0x000fd800078e000a */
[----:B-1----:R-:W-:Y:S05]  /*0200*/  @P1 BRA `(.L_x_1) ;  /* 0xfffffffc00d41947 */ /* 0x002fea000383ffff */
.L_x_0:
[----:B------:R-:W-:Y:S05]  /*0210*/  @P0 EXIT ;  /* 0x000000000000094d */ /* 0x000fea0003800000 */
[----:B------:R-:W1:Y:S01]  /*0220*/  S2UR UR5, SR_CgaCtaId ;  /* 0x00000000000579c3 */ /* 0x000e620000008800 */
[----:B------:R-:W-:-:S07]  /*0230*/  UMOV UR4, 0x400 ;  /* 0x0000040000047882 */ /* 0x000fce0000000000 */
[----:B------:R-:W2:Y:S01]  /*0240*/  LDC.64 R4, c[0x0][0x388] ;  /* 0x0000e200ff047b82 */ /* 0x000ea20000000a00 */
[----:B-1----:R-:W-:Y:S01]  /*0250*/  ULEA UR4, UR5, UR4, 0x18 ;  /* 0x0000000405047291 */ /* 0x002fe2000f8ec0ff */
[----:B--2---:R-:W-:-:S08]  /*0260*/  IMAD.WIDE.U32 R4, R9, 0x8, R4 ;  /* 0x0000000809047825 */ /* 0x004fd000078e0004 */
[----:B0-----:R-:W0:Y:S04]  /*0270*/  LDS.64 R2, [UR4] ;  /* 0x00000004ff027984 */ /* 0x001e280008000a00 */
[----:B0-----:R-:W-:Y:S01]  /*0280*/  STG.E.64 desc[UR6][R4.64], R2 ;  /* 0x0000000204007986 */ /* 0x001fe2000c101b06 */
[----:B------:R-:W-:Y:S05]  /*0290*/  EXIT ;  /* 0x000000000000794d */ /* 0x000fea0003800000 */
.L_x_2:
[----:B------:R-:W-:-:S00]  /*02a0*/  BRA `(.L_x_2) ;  /* 0xfffffffc00fc7947 */ /* 0x000fc0000383ffff */
[----:B------:R-:W-:-:S00]  /*02b0*/  NOP ;  /* 0x0000000000007918 */ /* 0x000fc00000000000 */
        /* <DEDUP_REMOVED lines=12> */
.L_x_17:


//--------------------- .text._Z18col_abs_sum_kernelPdS_ii --------------------------
	.section	.text._Z18col_abs_sum_kernelPdS_ii,"ax",@progbits
	.align	128
        .global         _Z18col_abs_sum_kernelPdS_ii
        .type           _Z18col_abs_sum_kernelPdS_ii,@function
        .size           _Z18col_abs_sum_kernelPdS_ii,(.L_x_18 - _Z18col_abs_sum_kernelPdS_ii)
        .other          _Z18col_abs_sum_kernelPdS_ii,@"STO_CUDA_ENTRY STV_DEFAULT"
_Z18col_abs_sum_kernelPdS_ii:
.text._Z18col_abs_sum_kernelPdS_ii:
[----:B------:R-:W-:Y:S01]  /*0000*/  LDC R1, c[0x0][0x37c] ;  /* 0x0000df00ff017b82 */ /* 0x000fe20000000800 */
[----:B------:R-:W0:Y:S07]  /*0010*/  S2R R3, SR_TID.X ;  /* 0x0000000000037919 */ /* 0x000e2e0000002100 */
[----:B------:R-:W0:Y:S08]  /*0020*/  S2UR UR4, SR_CTAID.X ;  /* 0x00000000000479c3 */ /* 0x000e300000002500 */
[----:B------:R-:W0:Y:S08]  /*0030*/  LDC R0, c[0x0][0x360] ;  /* 0x0000d800ff007b82 */ /* 0x000e300000000800 */
[----:B------:R-:W1:Y:S01]  /*0040*/  LDC R25, c[0x0][0x394] ;  /* 0x0000e500ff197b82 */ /* 0x000e620000000800 */
[----:B0-----:R-:W-:-:S05]  /*0050*/  IMAD R0, R0, UR4, R3 ;  /* 0x0000000400007c24 */ /* 0x001fca000f8e0203 */
[----:B-1----:R-:W-:-:S13]  /*0060*/  ISETP.GE.AND P0, PT, R0, R25, PT ;  /* 0x000000190000720c */ /* 0x002fda0003f06270 */
[----:B------:R-:W-:Y:S05]  /*0070*/  @P0 EXIT ;  /* 0x000000000000094d */ /* 0x000fea0003800000 */
[----:B------:R-:W0:Y:S01]  /*0080*/  LDCU UR5, c[0x0][0x390] ;  /* 0x00007200ff0577ac */ /* 0x000e220008000800 */
[----:B------:R-:W-:Y:S01]  /*0090*/  CS2R R10, SRZ ;  /* 0x00000000000a7805 */ /* 0x000fe2000001ff00 */
[----:B------:R-:W1:Y:S01]  /*00a0*/  LDCU.64 UR8, c[0x0][0x358] ;  /* 0x00006b00ff0877ac */ /* 0x000e620008000a00 */
[----:B0-----:R-:W-:-:S09]  /*00b0*/  UISETP.GE.AND UP0, UPT, UR5, 0x1, UPT ;  /* 0x000000010500788c */ /* 0x001fd2000bf06270 */
[----:B-1----:R-:W-:Y:S05]  /*00c0*/  BRA.U !UP0, `(.L_x_3) ;  /* 0x0000000508f87547 */ /* 0x002fea000b800000 */
[----:B------:R-:W-:Y:S01]  /*00d0*/  UISETP.GE.U32.AND UP1, UPT, UR5, 0x10, UPT ;  /* 0x000000100500788c */ /* 0x000fe2000bf26070 */
[----:B------:R-:W-:Y:S01]  /*00e0*/  CS2R R10, SRZ ;  /* 0x00000000000a7805 */ /* 0x000fe2000001ff00 */
[----:B------:R-:W-:Y:S01]  /*00f0*/  ULOP3.LUT UR6, UR5, 0xf, URZ, 0xc0, !UPT ;  /* 0x0000000f05067892 */ /* 0x000fe2000f8ec0ff */
[----:B------:R-:W-:-:S03]  /*0100*/  UMOV UR4, URZ ;  /* 0x000000ff00047c82 */ /* 0x000fc60008000000 */
[----:B------:R-:W-:-:S03]  /*0110*/  UISETP.NE.AND UP0, UPT, UR6, URZ, UPT ;  /* 0x000000ff0600728c */ /* 0x000fc6000bf05270 */
[----:B------:R-:W-:Y:S08]  /*0120*/  BRA.U !UP1, `(.L_x_4) ;  /* 0x0000000109e47547 */ /* 0x000ff0000b800000 */
[----:B------:R-:W-:Y:S01]  /*0130*/  ULOP3.LUT UR4, UR5, 0x7ffffff0, URZ, 0xc0, !UPT ;  /* 0x7ffffff005047892 */ /* 0x000fe2000f8ec0ff */
[----:B------:R-:W-:Y:S02]  /*0140*/  MOV R24, R0 ;  /* 0x0000000000187202 */ /* 0x000fe40000000f00 */
[----:B------:R-:W-:Y:S01]  /*0150*/  CS2R R10, SRZ ;  /* 0x00000000000a7805 */ /* 0x000fe2000001ff00 */
[----:B------:R-:W-:-:S12]  /*0160*/  UIADD3 UR7, UPT, UPT, -UR4, URZ, URZ ;  /* 0x000000ff04077290 */ /* 0x000fd8000fffe1ff */
.L_x_5:
[----:B------:R-:W0:Y:S02]  /*0170*/  LDC.64 R2, c[0x0][0x380] ;  /* 0x0000e000ff027b82 */ /* 0x000e240000000a00 */
[----:B0-----:R-:W-:-:S05]  /*0180*/  IMAD.WIDE R2, R24, 0x8, R2 ;  /* 0x0000000818027825 */ /* 0x001fca00078e0202 */
[----:B------:R-:W2:Y:S01]  /*0190*/  LDG.E.64 R12, desc[UR8][R2.64] ;  /* 0x00000008020c7981 */ /* 0x000ea2000c1e1b00 */
[----:B------:R-:W-:-:S05]  /*01a0*/  IMAD.WIDE R14, R25, 0x8, R2 ;  /* 0x00000008190e7825 */ /* 0x000fca00078e0202 */
[----:B------:R-:W3:Y:S01]  /*01b0*/  LDG.E.64 R20, desc[UR8][R14.64] ;  /* 0x000000080e147981 */ /* 0x000ee2000c1e1b00 */
[----:B------:R-:W-:-:S05]  /*01c0*/  IMAD.WIDE R22, R25, 0x8, R14 ;  /* 0x0000000819167825 */ /* 0x000fca00078e020e */
[----:B------:R-:W4:Y:S01]  /*01d0*/  LDG.E.64 R18, desc[UR8][R22.64] ;  /* 0x0000000816127981 */ /* 0x000f22000c1e1b00 */
[----:B------:R-:W-:-:S05]  /*01e0*/  IMAD.WIDE R26, R25, 0x8, R22 ;  /* 0x00000008191a7825 */ /* 0x000fca00078e0216 */
[----:B------:R-:W5:Y:S01]  /*01f0*/  LDG.E.64 R8, desc[UR8][R26.64] ;  /* 0x000000081a087981 */ /* 0x000f62000c1e1b00 */
[----:B------:R-:W-:-:S05]  /*0200*/  IMAD.WIDE R28, R25, 0x8, R26 ;  /* 0x00000008191c7825 */ /* 0x000fca00078e021a */
[----:B------:R0:W5:Y:S02]  /*0210*/  LDG.E.64 R6, desc[UR8][R28.64] ;  /* 0x000000081c067981 */ /* 0x000164000c1e1b00 */
[----:B0-----:R-:W-:-:S05]  /*0220*/  IMAD.WIDE R28, R25, 0x8, R28 ;  /* 0x00000008191c7825 */ /* 0x001fca00078e021c */
[----:B------:R-:W5:Y:S01]  /*0230*/  LDG.E.64 R4, desc[UR8][R28.64] ;  /* 0x000000081c047981 */ /* 0x000f62000c1e1b00 */
[----:B------:R-:W-:-:S05]  /*0240*/  IMAD.WIDE R16, R25, 0x8, R28 ;  /* 0x0000000819107825 */ /* 0x000fca00078e021c */
[----:B------:R-:W5:Y:S01]  /*0250*/  LDG.E.64 R2, desc[UR8][R16.64] ;  /* 0x0000000810027981 */ /* 0x000f62000c1e1b00 */
[----:B------:R-:W-:-:S04]  /*0260*/  IMAD.WIDE R14, R25, 0x8, R16 ;  /* 0x00000008190e7825 */ /* 0x000fc800078e0210 */
[C---:B------:R-:W-:Y:S01]  /*0270*/  IMAD.WIDE R22, R25.reuse, 0x8, R14 ;  /* 0x0000000819167825 */ /* 0x040fe200078e020e */
[----:B------:R-:W5:Y:S04]  /*0280*/  LDG.E.64 R16, desc[UR8][R14.64] ;  /* 0x000000080e107981 */ /* 0x000f68000c1e1b00 */
[----:B------:R0:W5:Y:S02]  /*0290*/  LDG.E.64 R14, desc[UR8][R22.64] ;  /* 0x00000008160e7981 */ /* 0x000164000c1e1b00 */
[----:B0-----:R-:W-:-:S04]  /*02a0*/  IMAD.WIDE R22, R25, 0x8, R22 ;  /* 0x0000000819167825 */ /* 0x001fc800078e0216 */
[C---:B------:R-:W-:Y:S01]  /*02b0*/  IMAD.WIDE R26, R25.reuse, 0x8, R22 ;  /* 0x00000008191a7825 */ /* 0x040fe200078e0216 */
[----:B--2---:R-:W-:Y:S01]  /*02c0*/  DADD R10, |R12|, R10 ;  /* 0x000000000c0a7229 */ /* 0x004fe2000000020a */
[----:B------:R-:W2:Y:S07]  /*02d0*/  LDG.E.64 R12, desc[UR8][R22.64] ;  /* 0x00000008160c7981 */ /* 0x000eae000c1e1b00 */
[----:B---3--:R-:W-:Y:S02]  /*02e0*/  DADD R20, R10, |R20| ;  /* 0x000000000a147229 */ /* 0x008fe40000000414 */
[----:B------:R0:W3:Y:S06]  /*02f0*/  LDG.E.64 R10, desc[UR8][R26.64] ;  /* 0x000000081a0a7981 */ /* 0x0000ec000c1e1b00 */
[----:B----4-:R-:W-:Y:S01]  /*0300*/  DADD R18, R20, |R18| ;  /* 0x0000000014127229 */ /* 0x010fe20000000412 */
[----:B0-----:R-:W-:-:S05]  /*0310*/  IMAD.WIDE R26, R25, 0x8, R26 ;  /* 0x00000008191a7825 */ /* 0x001fca00078e021a */
[----:B------:R-:W4:Y:S01]  /*0320*/  LDG.E.64 R20, desc[UR8][R26.64] ;  /* 0x000000081a147981 */ /* 0x000f22000c1e1b00 */
[----:B------:R-:W-:Y:S01]  /*0330*/  IMAD.WIDE R22, R25, 0x8, R26 ;  /* 0x0000000819167825 */ /* 0x000fe200078e021a */
[----:B-----5:R-:W-:-:S04]  /*0340*/  DADD R18, R18, |R8| ;  /* 0x0000000012127229 */ /* 0x020fc80000000408 */
[----:B------:R-:W5:Y:S01]  /*0350*/  LDG.E.64 R8, desc[UR8][R22.64] ;  /* 0x0000000816087981 */ /* 0x000f62000c1e1b00 */
[----:B------:R-:W-:-:S03]  /*0360*/  IMAD.WIDE R28, R25, 0x8, R22 ;  /* 0x00000008191c7825 */ /* 0x000fc600078e0216 */
[----:B------:R-:W-:Y:S02]  /*0370*/  DADD R18, R18, |R6| ;  /* 0x0000000012127229 */ /* 0x000fe40000000406 */
[----:B------:R0:W5:Y:S06]  /*0380*/  LDG.E.64 R6, desc[UR8][R28.64] ;  /* 0x000000081c067981 */ /* 0x00016c000c1e1b00 */
[----:B------:R-:W-:Y:S01]  /*0390*/  DADD R18, R18, |R4| ;  /* 0x0000000012127229 */ /* 0x000fe20000000404 */
[----:B0-----:R-:W-:-:S05]  /*03a0*/  IMAD.WIDE R28, R25, 0x8, R28 ;  /* 0x00000008191c7825 */ /* 0x001fca00078e021c */
[----:B------:R-:W5:Y:S01]  /*03b0*/  LDG.E.64 R4, desc[UR8][R28.64] ;  /* 0x000000081c047981 */ /* 0x000f62000c1e1b00 */
[----:B------:R-:W-:-:S06]  /*03c0*/  IMAD.WIDE R26, R25, 0x8, R28 ;  /* 0x00000008191a7825 */ /* 0x000fcc00078e021c */
[----:B------:R-:W5:Y:S01]  /*03d0*/  LDG.E.64 R26, desc[UR8][R26.64] ;  /* 0x000000081a1a7981 */ /* 0x000f62000c1e1b00 */
[----:B------:R-:W-:Y:S01]  /*03e0*/  DADD R2, R18, |R2| ;  /* 0x0000000012027229 */ /* 0x000fe20000000402 */
[----:B------:R-:W-:Y:S01]  /*03f0*/  UIADD3 UR7, UPT, UPT, UR7, 0x10, URZ ;  /* 0x0000001007077890 */ /* 0x000fe2000fffe0ff */
[----:B------:R-:W-:-:S03]  /*0400*/  LEA R24, R25, R24, 0x4 ;  /* 0x0000001819187211 */ /* 0x000fc600078e20ff */
[----:B------:R-:W-:-:S03]  /*0410*/  UISETP.NE.AND UP1, UPT, UR7, URZ, UPT ;  /* 0x000000ff0700728c */ /* 0x000fc6000bf25270 */
[----:B------:R-:W-:-:S08]  /*0420*/  DADD R2, R2, |R16| ;  /* 0x0000000002027229 */ /* 0x000fd00000000410 */
[----:B------:R-:W-:-:S08]  /*0430*/  DADD R2, R2, |R14| ;  /* 0x0000000002027229 */ /* 0x000fd0000000040e */
[----:B--2---:R-:W-:-:S08]  /*0440*/  DADD R2, R2, |R12| ;  /* 0x0000000002027229 */ /* 0x004fd0000000040c */
[----:B---3--:R-:W-:-:S08]  /*0450*/  DADD R2, R2, |R10| ;  /* 0x0000000002027229 */ /* 0x008fd0000000040a */
[----:B----4-:R-:W-:-:S08]  /*0460*/  DADD R2, R2, |R20| ;  /* 0x0000000002027229 */ /* 0x010fd00000000414 */
[----:B-----5:R-:W-:-:S08]  /*0470*/  DADD R2, R2, |R8| ;  /* 0x0000000002027229 */ /* 0x020fd00000000408 */
[----:B------:R-:W-:-:S08]  /*0480*/  DADD R2, R2, |R6| ;  /* 0x0000000002027229 */ /* 0x000fd00000000406 */
[----:B------:R-:W-:-:S08]  /*0490*/  DADD R2, R2, |R4| ;  /* 0x0000000002027229 */ /* 0x000fd00000000404 */
[----:B------:R-:W-:Y:S01]  /*04a0*/  DADD R10, R2, |R26| ;  /* 0x00000000020a7229 */ /* 0x000fe2000000041a */
[----:B------:R-:W-:Y:S10]  /*04b0*/  BRA.U UP1, `(.L_x_5) ;  /* 0xfffffffd012c7547 */ /* 0x000ff4000b83ffff */
.L_x_4:
[----:B------:R-:W-:Y:S05]  /*04c0*/  BRA.U !UP0, `(.L_x_3) ;  /* 0x0000000108f87547 */ /* 0x000fea000b800000 */
[----:B------:R-:W-:Y:S02]  /*04d0*/  UISETP.GE.U32.AND UP0, UPT, UR6, 0x8, UPT ;  /* 0x000000080600788c */ /* 0x000fe4000bf06070 */
[----:B------:R-:W-:-:S04]  /*04e0*/  ULOP3.LUT UR7, UR5, 0x7, URZ, 0xc0, !UPT ;  /* 0x0000000705077892 */ /* 0x000fc8000f8ec0ff */
[----:B------:R-:W-:-:S03]  /*04f0*/  UISETP.NE.AND UP1, UPT, UR7, URZ, UPT ;  /* 0x000000ff0700728c */ /* 0x000fc6000bf25270 */
[----:B------:R-:W-:Y:S08]  /*0500*/  BRA.U !UP0, `(.L_x_6) ;  /* 0x00000001086c7547 */ /* 0x000ff0000b800000 */
[----:B------:R-:W0:Y:S01]  /*0510*/  LDC.64 R12, c[0x0][0x380] ;  /* 0x0000e000ff0c7b82 */ /* 0x000e220000000a00 */
[----:B------:R-:W-:-:S04]  /*0520*/  IMAD R3, R25, UR4, R0 ;  /* 0x0000000419037c24 */ /* 0x000fc8000f8e0200 */
        /* <DEDUP_REMOVED lines=14> */
[----:B------:R-:W-:-:S05]  /*0610*/  IMAD.WIDE R20, R25, 0x8, R12 ;  /* 0x0000000819147825 */ /* 0x000fca00078e020c */
[----:B------:R-:W5:Y:S01]  /*0620*/  LDG.E.64 R12, desc[UR8][R20.64] ;  /* 0x00000008140c7981 */ /* 0x000f62000c1e1b00 */
[----:B------:R-:W-:Y:S01]  /*0630*/  UIADD3 UR4, UPT, UPT, UR4, 0x8, URZ ;  /* 0x0000000804047890 */ /* 0x000fe2000fffe0ff */
[----:B--2---:R-:W-:-:S08]  /*0640*/  DADD R2, R10, |R2| ;  /* 0x000000000a027229 */ /* 0x004fd00000000402 */
[----:B---3--:R-:W-:-:S08]  /*0650*/  DADD R2, R2, |R4| ;  /* 0x0000000002027229 */ /* 0x008fd00000000404 */
[----:B----4-:R-:W-:-:S08]  /*0660*/  DADD R2, R2, |R6| ;  /* 0x0000000002027229 */ /* 0x010fd00000000406 */
[----:B-----5:R-:W-:-:S08]  /*0670*/  DADD R2, R2, |R8| ;  /* 0x0000000002027229 */ /* 0x020fd00000000408 */
[----:B------:R-:W-:-:S08]  /*0680*/  DADD R2, R2, |R18| ;  /* 0x0000000002027229 */ /* 0x000fd00000000412 */
[----:B------:R-:W-:-:S08]  /*0690*/  DADD R2, R2, |R16| ;  /* 0x0000000002027229 */ /* 0x000fd00000000410 */
[----:B------:R-:W-:-:S08]  /*06a0*/  DADD R2, R2, |R14| ;  /* 0x0000000002027229 */ /* 0x000fd0000000040e */
[----:B------:R-:W-:-:S11]  /*06b0*/  DADD R10, R2, |R12| ;  /* 0x00000000020a7229 */ /* 0x000fd6000000040c */
.L_x_6:
        /* <DEDUP_REMOVED lines=13> */
[----:B------:R-:W-:-:S06]  /*0790*/  IMAD.WIDE R16, R25, 0x8, R12 ;  /* 0x0000000819107825 */ /* 0x000fcc00078e020c */
[----:B------:R-:W5:Y:S01]  /*07a0*/  LDG.E.64 R16, desc[UR8][R16.64] ;  /* 0x0000000810107981 */ /* 0x000f62000c1e1b00 */
[----:B------:R-:W-:Y:S01]  /*07b0*/  UIADD3 UR4, UPT, UPT, UR4, 0x4, URZ ;  /* 0x0000000404047890 */ /* 0x000fe2000fffe0ff */
[----:B--2---:R-:W-:-:S08]  /*07c0*/  DADD R4, R10, |R4| ;  /* 0x000000000a047229 */ /* 0x004fd00000000404 */
[----:B---3--:R-:W-:-:S08]  /*07d0*/  DADD R4, R4, |R8| ;  /* 0x0000000004047229 */ /* 0x008fd00000000408 */
[----:B----4-:R-:W-:-:S08]  /*07e0*/  DADD R4, R4, |R14| ;  /* 0x0000000004047229 */ /* 0x010fd0000000040e */
[----:B-----5:R-:W-:-:S11]  /*07f0*/  DADD R10, R4, |R16| ;  /* 0x00000000040a7229 */ /* 0x020fd60000000410 */
.L_x_7:
[----:B------:R-:W-:Y:S05]  /*0800*/  BRA.U !UP1, `(.L_x_3) ;  /* 0x0000000109287547 */ /* 0x000fea000b800000 */
[----:B------:R-:W0:Y:S01]  /*0810*/  LDC.64 R4, c[0x0][0x380] ;  /* 0x0000e000ff047b82 */ /* 0x000e220000000a00 */
[----:B------:R-:W-:Y:S01]  /*0820*/  IMAD R6, R25, UR4, R0 ;  /* 0x0000000419067c24 */ /* 0x000fe2000f8e0200 */
[----:B------:R-:W-:-:S12]  /*0830*/  UIADD3 UR5, UPT, UPT, -UR5, URZ, URZ ;  /* 0x000000ff05057290 */ /* 0x000fd8000fffe1ff */
.L_x_8:
[----:B0-----:R-:W-:-:S06]  /*0840*/  IMAD.WIDE R2, R6, 0x8, R4 ;  /* 0x0000000806027825 */ /* 0x001fcc00078e0204 */
[----:B------:R-:W2:Y:S01]  /*0850*/  LDG.E.64 R2, desc[UR8][R2.64] ;  /* 0x0000000802027981 */ /* 0x000ea2000c1e1b00 */
[----:B------:R-:W-:Y:S01]  /*0860*/  UIADD3 UR5, UPT, UPT, UR5, 0x1, URZ ;  /* 0x0000000105057890 */ /* 0x000fe2000fffe0ff */
[----:B------:R-:W-:-:S03]  /*0870*/  IADD3 R6, PT, PT, R6, R25, RZ ;  /* 0x0000001906067210 */ /* 0x000fc60007ffe0ff */
[----:B------:R-:W-:Y:S01]  /*0880*/  UISETP.NE.AND UP0, UPT, UR5, URZ, UPT ;  /* 0x000000ff0500728c */ /* 0x000fe2000bf05270 */
[----:B--2---:R-:W-:-:S08]  /*0890*/  DADD R10, |R2|, R10 ;  /* 0x00000000020a7229 */ /* 0x004fd0000000020a */
[----:B------:R-:W-:Y:S05]  /*08a0*/  BRA.U UP0, `(.L_x_8) ;  /* 0xfffffffd00e47547 */ /* 0x000fea000b83ffff */
.L_x_3:
[----:B------:R-:W0:Y:S02]  /*08b0*/  LDC.64 R2, c[0x0][0x388] ;  /* 0x0000e200ff027b82 */ /* 0x000e240000000a00 */
[----:B0-----:R-:W-:-:S05]  /*08c0*/  IMAD.WIDE R2, R0, 0x8, R2 ;  /* 0x0000000800027825 */ /* 0x001fca00078e0202 */
[----:B------:R-:W-:Y:S01]  /*08d0*/  STG.E.64 desc[UR8][R2.64], R10 ;  /* 0x0000000a02007986 */ /* 0x000fe2000c101b08 */
[----:B------:R-:W-:Y:S05]  /*08e0*/  EXIT ;  /* 0x000000000000794d */ /* 0x000fea0003800000 */
.L_x_9:
        /* <DEDUP_REMOVED lines=9> */
.L_x_18:


//--------------------- .text._Z18row_abs_sum_kernelPdS_ii --------------------------
	.section	.text._Z18row_abs_sum_kernelPdS_ii,"ax",@progbits
	.align	128
        .global         _Z18row_abs_sum_kernelPdS_ii
        .type           _Z18row_abs_sum_kernelPdS_ii,@function
        .size           _Z18row_abs_sum_kernelPdS_ii,(.L_x_19 - _Z18row_abs_sum_kernelPdS_ii)
        .other          _Z18row_abs_sum_kernelPdS_ii,@"STO_CUDA_ENTRY STV_DEFAULT"
_Z18row_abs_sum_kernelPdS_ii:
.text._Z18row_abs_sum_kernelPdS_ii:
[----:B------:R-:W-:Y:S01]  /*0000*/  LDC R1, c[0x0][0x37c] ;  /* 0x0000df00ff017b82 */ /* 0x000fe20000000800 */
[----:B------:R-:W0:Y:S07]  /*0010*/  S2R R3, SR_TID.X ;  /* 0x0000000000037919 */ /* 0x000e2e0000002100 */
[----:B------:R-:W0:Y:S01]  /*0020*/  S2UR UR4, SR_CTAID.X ;  /* 0x00000000000479c3 */ /* 0x000e220000002500 */
[----:B------:R-:W1:Y:S07]  /*0030*/  LDCU UR5, c[0x0][0x390] ;  /* 0x00007200ff0577ac */ /* 0x000e6e0008000800 */
[----:B------:R-:W0:Y:S02]  /*0040*/  LDC R0, c[0x0][0x360] ;  /* 0x0000d800ff007b82 */ /* 0x000e240000000800 */
[----:B0-----:R-:W-:-:S05]  /*0050*/  IMAD R0, R0, UR4, R3 ;  /* 0x0000000400007c24 */ /* 0x001fca000f8e0203 */
[----:B-1----:R-:W-:-:S13]  /*0060*/  ISETP.GE.AND P0, PT, R0, UR5, PT ;  /* 0x0000000500007c0c */ /* 0x002fda000bf06270 */
[----:B------:R-:W-:Y:S05]  /*0070*/  @P0 EXIT ;  /* 0x000000000000094d */ /* 0x000fea0003800000 */
[----:B------:R-:W0:Y:S01]  /*0080*/  LDCU UR7, c[0x0][0x394] ;  /* 0x00007280ff0777ac */ /* 0x000e220008000800 */
[----:B------:R-:W-:Y:S01]  /*0090*/  CS2R R12, SRZ ;  /* 0x00000000000c7805 */ /* 0x000fe2000001ff00 */
[----:B------:R-:W1:Y:S01]  /*00a0*/  LDCU.64 UR12, c[0x0][0x358] ;  /* 0x00006b00ff0c77ac */ /* 0x000e620008000a00 */
[----:B0-----:R-:W-:-:S09]  /*00b0*/  UISETP.GE.AND UP0, UPT, UR7, 0x1, UPT ;  /* 0x000000010700788c */ /* 0x001fd2000bf06270 */
[----:B-1----:R-:W-:Y:S05]  /*00c0*/  BRA.U !UP0, `(.L_x_10) ;  /* 0x0000000508a87547 */ /* 0x002fea000b800000 */
[----:B------:R-:W-:Y:S02]  /*00d0*/  UISETP.GE.U32.AND UP1, UPT, UR7, 0x10, UPT ;  /* 0x000000100700788c */ /* 0x000fe4000bf26070 */
[----:B------:R-:W-:Y:S01]  /*00e0*/  IMAD R21, R0, UR7, RZ ;  /* 0x0000000700157c24 */ /* 0x000fe2000f8e02ff */
[----:B------:R-:W-:Y:S01]  /*00f0*/  ULOP3.LUT UR10, UR7, 0xf, URZ, 0xc0, !UPT ;  /* 0x0000000f070a7892 */ /* 0x000fe2000f8ec0ff */
[----:B------:R-:W-:Y:S01]  /*0100*/  CS2R R12, SRZ ;  /* 0x00000000000c7805 */ /* 0x000fe2000001ff00 */
[----:B------:R-:W-:Y:S02]  /*0110*/  UMOV UR4, URZ ;  /* 0x000000ff00047c82 */ /* 0x000fe40008000000 */
[----:B------:R-:W-:Y:S02]  /*0120*/  UISETP.NE.AND UP0, UPT, UR10, URZ, UPT ;  /* 0x000000ff0a00728c */ /* 0x000fe4000bf05270 */
[----:B------:R-:W-:Y:S09]  /*0130*/  BRA.U !UP1, `(.L_x_11) ;  /* 0x0000000109b87547 */ /* 0x000ff2000b800000 */
[----:B------:R-:W0:Y:S01]  /*0140*/  LDCU.64 UR8, c[0x0][0x380] ;  /* 0x00007000ff0877ac */ /* 0x000e220008000a00 */
[----:B------:R-:W-:Y:S02]  /*0150*/  MOV R20, R21 ;  /* 0x0000001500147202 */ /* 0x000fe40000000f00 */
[----:B------:R-:W-:Y:S01]  /*0160*/  CS2R R12, SRZ ;  /* 0x00000000000c7805 */ /* 0x000fe2000001ff00 */
[----:B------:R-:W-:Y:S02]  /*0170*/  ULOP3.LUT UR4, UR7, 0x7ffffff0, URZ, 0xc0, !UPT ;  /* 0x7ffffff007047892 */ /* 0x000fe4000f8ec0ff */
[----:B0-----:R-:W-:Y:S02]  /*0180*/  UIADD3 UR5, UP1, UPT, UR8, 0x40, URZ ;  /* 0x0000004008057890 */ /* 0x001fe4000ff3e0ff */
[----:B------:R-:W-:Y:S02]  /*0190*/  UIADD3 UR8, UPT, UPT, -UR4, URZ, URZ ;  /* 0x000000ff04087290 */ /* 0x000fe4000fffe1ff */
[----:B------:R-:W-:-:S12]  /*01a0*/  UIADD3.X UR6, UPT, UPT, URZ, UR9, URZ, UP1, !UPT ;  /* 0x00000009ff067290 */ /* 0x000fd80008ffe4ff */
.L_x_12:
[----:B------:R-:W-:Y:S02]  /*01b0*/  MOV R2, UR5 ;  /* 0x0000000500027c02 */ /* 0x000fe40008000f00 */
[----:B------:R-:W-:-:S03]  /*01c0*/  MOV R3, UR6 ;  /* 0x0000000600037c02 */ /* 0x000fc60008000f00 */
[----:B------:R-:W-:-:S05]  /*01d0*/  IMAD.WIDE R2, R20, 0x8, R2 ;  /* 0x0000000814027825 */ /* 0x000fca00078e0202 */
[----:B------:R-:W2:Y:S04]  /*01e0*/  LDG.E.64 R24, desc[UR12][R2.64+-0x40] ;  /* 0xffffc00c02187981 */ /* 0x000ea8000c1e1b00 */
[----:B------:R-:W3:Y:S04]  /*01f0*/  LDG.E.64 R14, desc[UR12][R2.64+-0x38] ;  /* 0xffffc80c020e7981 */ /* 0x000ee8000c1e1b00 */
[----:B------:R-:W4:Y:S04]  /*0200*/  LDG.E.64 R16, desc[UR12][R2.64+-0x30] ;  /* 0xffffd00c02107981 */ /* 0x000f28000c1e1b00 */
[----:B------:R-:W5:Y:S04]  /*0210*/  LDG.E.64 R22, desc[UR12][R2.64+-0x28] ;  /* 0xffffd80c02167981 */ /* 0x000f68000c1e1b00 */
[----:B------:R-:W5:Y:S04]  /*0220*/  LDG.E.64 R18, desc[UR12][R2.64+-0x20] ;  /* 0xffffe00c02127981 */ /* 0x000f68000c1e1b00 */
[----:B------:R-:W5:Y:S04]  /*0230*/  LDG.E.64 R4, desc[UR12][R2.64+-0x18] ;  /* 0xffffe80c02047981 */ /* 0x000f68000c1e1b00 */
[----:B------:R-:W5:Y:S04]  /*0240*/  LDG.E.64 R6, desc[UR12][R2.64+-0x10] ;  /* 0xfffff00c02067981 */ /* 0x000f68000c1e1b00 */
[----:B------:R-:W5:Y:S04]  /*0250*/  LDG.E.64 R8, desc[UR12][R2.64+-0x8] ;  /* 0xfffff80c02087981 */ /* 0x000f68000c1e1b00 */
[----:B------:R-:W5:Y:S04]  /*0260*/  LDG.E.64 R10, desc[UR12][R2.64] ;  /* 0x0000000c020a7981 */ /* 0x000f68000c1e1b00 */
[----:B------:R-:W5:Y:S01]  /*0270*/  LDG.E.64 R26, desc[UR12][R2.64+0x38] ;  /* 0x0000380c021a7981 */ /* 0x000f62000c1e1b00 */
[----:B--2---:R-:W-:-:S03]  /*0280*/  DADD R24, |R24|, R12 ;  /* 0x0000000018187229 */ /* 0x004fc6000000020c */
[----:B------:R-:W2:Y:S05]  /*0290*/  LDG.E.64 R12, desc[UR12][R2.64+0x8] ;  /* 0x0000080c020c7981 */ /* 0x000eaa000c1e1b00 */
[----:B---3--:R-:W-:Y:S01]  /*02a0*/  DADD R24, R24, |R14| ;  /* 0x0000000018187229 */ /* 0x008fe2000000040e */
[----:B------:R-:W3:Y:S07]  /*02b0*/  LDG.E.64 R14, desc[UR12][R2.64+0x10] ;  /* 0x0000100c020e7981 */ /* 0x000eee000c1e1b00 */
[----:B----4-:R-:W-:Y:S01]  /*02c0*/  DADD R24, R24, |R16| ;  /* 0x0000000018187229 */ /* 0x010fe20000000410 */
[----:B------:R-:W4:Y:S07]  /*02d0*/  LDG.E.64 R16, desc[UR12][R2.64+0x18] ;  /* 0x0000180c02107981 */ /* 0x000f2e000c1e1b00 */
[----:B-----5:R-:W-:Y:S01]  /*02e0*/  DADD R24, R24, |R22| ;  /* 0x0000000018187229 */ /* 0x020fe20000000416 */
[----:B------:R-:W5:Y:S07]  /*02f0*/  LDG.E.64 R22, desc[UR12][R2.64+0x20] ;  /* 0x0000200c02167981 */ /* 0x000f6e000c1e1b00 */
[----:B------:R-:W-:Y:S01]  /*0300*/  DADD R24, R24, |R18| ;  /* 0x0000000018187229 */ /* 0x000fe20000000412 */
[----:B------:R-:W5:Y:S07]  /*0310*/  LDG.E.64 R18, desc[UR12][R2.64+0x28] ;  /* 0x0000280c02127981 */ /* 0x000f6e000c1e1b00 */
[----:B------:R-:W-:Y:S01]  /*0320*/  DADD R24, R24, |R4| ;  /* 0x0000000018187229 */ /* 0x000fe20000000404 */
[----:B------:R-:W5:Y:S07]  /*0330*/  LDG.E.64 R4, desc[UR12][R2.64+0x30] ;  /* 0x0000300c02047981 */ /* 0x000f6e000c1e1b00 */
[----:B------:R-:W-:-:S08]  /*0340*/  DADD R6, R24, |R6| ;  /* 0x0000000018067229 */ /* 0x000fd00000000406 */
[----:B------:R-:W-:-:S08]  /*0350*/  DADD R6, R6, |R8| ;  /* 0x0000000006067229 */ /* 0x000fd00000000408 */
[----:B------:R-:W-:Y:S01]  /*0360*/  DADD R6, R6, |R10| ;  /* 0x0000000006067229 */ /* 0x000fe2000000040a */
[----:B------:R-:W-:-:S04]  /*0370*/  UIADD3 UR8, UPT, UPT, UR8, 0x10, URZ ;  /* 0x0000001008087890 */ /* 0x000fc8000fffe0ff */
[----:B------:R-:W-:Y:S01]  /*0380*/  UISETP.NE.AND UP1, UPT, UR8, URZ, UPT ;  /* 0x000000ff0800728c */ /* 0x000fe2000bf25270 */
[----:B------:R-:W-:Y:S02]  /*0390*/  VIADD R20, R20, 0x10 ;  /* 0x0000001014147836 */ /* 0x000fe40000000000 */
        /* <DEDUP_REMOVED lines=8> */
.L_x_11:
[----:B------:R-:W-:Y:S05]  /*0420*/  BRA.U !UP0, `(.L_x_10) ;  /* 0x0000000108d07547 */ /* 0x000fea000b800000 */
[----:B------:R-:W-:Y:S02]  /*0430*/  UISETP.GE.U32.AND UP0, UPT, UR10, 0x8, UPT ;  /* 0x000000080a00788c */ /* 0x000fe4000bf06070 */
[----:B------:R-:W-:-:S04]  /*0440*/  ULOP3.LUT UR6, UR7, 0x7, URZ, 0xc0, !UPT ;  /* 0x0000000707067892 */ /* 0x000fc8000f8ec0ff */
[----:B------:R-:W-:-:S03]  /*0450*/  UISETP.NE.AND UP1, UPT, UR6, URZ, UPT ;  /* 0x000000ff0600728c */ /* 0x000fc6000bf25270 */
[----:B------:R-:W-:Y:S08]  /*0460*/  BRA.U !UP0, `(.L_x_13) ;  /* 0x0000000108507547 */ /* 0x000ff0000b800000 */
[----:B------:R-:W0:Y:S01]  /*0470*/  LDC.64 R14, c[0x0][0x380] ;  /* 0x0000e000ff0e7b82 */ /* 0x000e220000000a00 */
[----:B------:R-:W-:-:S05]  /*0480*/  IADD3 R3, PT, PT, R21, UR4, RZ ;  /* 0x0000000415037c10 */ /* 0x000fca000fffe0ff */
[----:B0-----:R-:W-:-:S05]  /*0490*/  IMAD.WIDE R14, R3, 0x8, R14 ;  /* 0x00000008030e7825 */ /* 0x001fca00078e020e */
[----:B------:R-:W2:Y:S04]  /*04a0*/  LDG.E.64 R16, desc[UR12][R14.64] ;  /* 0x0000000c0e107981 */ /* 0x000ea8000c1e1b00 */
[----:B------:R-:W3:Y:S04]  /*04b0*/  LDG.E.64 R18, desc[UR12][R14.64+0x8] ;  /* 0x0000080c0e127981 */ /* 0x000ee8000c1e1b00 */
[----:B------:R-:W4:Y:S04]  /*04c0*/  LDG.E.64 R22, desc[UR12][R14.64+0x10] ;  /* 0x0000100c0e167981 */ /* 0x000f28000c1e1b00 */
[----:B------:R-:W5:Y:S04]  /*04d0*/  LDG.E.64 R8, desc[UR12][R14.64+0x18] ;  /* 0x0000180c0e087981 */ /* 0x000f68000c1e1b00 */
[----:B------:R-:W5:Y:S04]  /*04e0*/  LDG.E.64 R6, desc[UR12][R14.64+0x20] ;  /* 0x0000200c0e067981 */ /* 0x000f68000c1e1b00 */
[----:B------:R-:W5:Y:S04]  /*04f0*/  LDG.E.64 R4, desc[UR12][R14.64+0x28] ;  /* 0x0000280c0e047981 */ /* 0x000f68000c1e1b00 */
[----:B------:R-:W5:Y:S04]  /*0500*/  LDG.E.64 R2, desc[UR12][R14.64+0x30] ;  /* 0x0000300c0e027981 */ /* 0x000f68000c1e1b00 */
        /* <DEDUP_REMOVED lines=10> */
.L_x_13:
[----:B------:R-:W-:Y:S05]  /*05b0*/  BRA.U !UP1, `(.L_x_10) ;  /* 0x00000001096c7547 */ /* 0x000fea000b800000 */
[----:B------:R-:W-:Y:S02]  /*05c0*/  UISETP.GE.U32.AND UP0, UPT, UR6, 0x4, UPT ;  /* 0x000000040600788c */ /* 0x000fe4000bf06070 */
[----:B------:R-:W-:-:S04]  /*05d0*/  ULOP3.LUT UR5, UR7, 0x3, URZ, 0xc0, !UPT ;  /* 0x0000000307057892 */ /* 0x000fc8000f8ec0ff */
[----:B------:R-:W-:-:S03]  /*05e0*/  UISETP.NE.AND UP1, UPT, UR5, URZ, UPT ;  /* 0x000000ff0500728c */ /* 0x000fc6000bf25270 */
[----:B------:R-:W-:Y:S08]  /*05f0*/  BRA.U !UP0, `(.L_x_14) ;  /* 0x0000000108307547 */ /* 0x000ff0000b800000 */
[----:B------:R-:W0:Y:S01]  /*0600*/  LDC.64 R2, c[0x0][0x380] ;  /* 0x0000e000ff027b82 */ /* 0x000e220000000a00 */
[----:B------:R-:W-:-:S04]  /*0610*/  VIADD R5, R21, UR4 ;  /* 0x0000000415057c36 */ /* 0x000fc80008000000 */
[----:B0-----:R-:W-:-:S05]  /*0620*/  IMAD.WIDE R2, R5, 0x8, R2 ;  /* 0x0000000805027825 */ /* 0x001fca00078e0202 */
[----:B------:R-:W2:Y:S04]  /*0630*/  LDG.E.64 R4, desc[UR12][R2.64] ;  /* 0x0000000c02047981 */ /* 0x000ea8000c1e1b00 */
[----:B------:R-:W3:Y:S04]  /*0640*/  LDG.E.64 R6, desc[UR12][R2.64+0x8] ;  /* 0x0000080c02067981 */ /* 0x000ee8000c1e1b00 */
[----:B------:R-:W4:Y:S04]  /*0650*/  LDG.E.64 R8, desc[UR12][R2.64+0x10] ;  /* 0x0000100c02087981 */ /* 0x000f28000c1e1b00 */
[----:B------:R-:W5:Y:S01]  /*0660*/  LDG.E.64 R10, desc[UR12][R2.64+0x18] ;  /* 0x0000180c020a7981 */ /* 0x000f62000c1e1b00 */
[----:B------:R-:W-:Y:S01]  /*0670*/  UIADD3 UR4, UPT, UPT, UR4, 0x4, URZ ;  /* 0x0000000404047890 */ /* 0x000fe2000fffe0ff */
[----:B--2---:R-:W-:-:S08]  /*0680*/  DADD R4, R12, |R4| ;  /* 0x000000000c047229 */ /* 0x004fd00000000404 */
[----:B---3--:R-:W-:-:S08]  /*0690*/  DADD R4, R4, |R6| ;  /* 0x0000000004047229 */ /* 0x008fd00000000406 */
[----:B----4-:R-:W-:-:S08]  /*06a0*/  DADD R4, R4, |R8| ;  /* 0x0000000004047229 */ /* 0x010fd00000000408 */
[----:B-----5:R-:W-:-:S11]  /*06b0*/  DADD R12, R4, |R10| ;  /* 0x00000000040c7229 */ /* 0x020fd6000000040a */
.L_x_14:
[----:B------:R-:W-:Y:S05]  /*06c0*/  BRA.U !UP1, `(.L_x_10) ;  /* 0x0000000109287547 */ /* 0x000fea000b800000 */
[----:B------:R-:W0:Y:S01]  /*06d0*/  LDC.64 R4, c[0x0][0x380] ;  /* 0x0000e000ff047b82 */ /* 0x000e220000000a00 */
[----:B------:R-:W-:Y:S01]  /*06e0*/  IADD3 R21, PT, PT, R21, UR4, RZ ;  /* 0x0000000415157c10 */ /* 0x000fe2000fffe0ff */
[----:B------:R-:W-:-:S12]  /*06f0*/  UIADD3 UR5, UPT, UPT, -UR5, URZ, URZ ;  /* 0x000000ff05057290 */ /* 0x000fd8000fffe1ff */
.L_x_15:
[----:B0-----:R-:W-:-:S06]  /*0700*/  IMAD.WIDE R2, R21, 0x8, R4 ;  /* 0x0000000815027825 */ /* 0x001fcc00078e0204 */
[----:B------:R-:W2:Y:S01]  /*0710*/  LDG.E.64 R2, desc[UR12][R2.64] ;  /* 0x0000000c02027981 */ /* 0x000ea2000c1e1b00 */
[----:B------:R-:W-:Y:S01]  /*0720*/  UIADD3 UR5, UPT, UPT, UR5, 0x1, URZ ;  /* 0x0000000105057890 */ /* 0x000fe2000fffe0ff */
[----:B------:R-:W-:-:S03]  /*0730*/  IADD3 R21, PT, PT, R21, 0x1, RZ ;  /* 0x0000000115157810 */ /* 0x000fc60007ffe0ff */
[----:B------:R-:W-:Y:S01]  /*0740*/  UISETP.NE.AND UP0, UPT, UR5, URZ, UPT ;  /* 0x000000ff0500728c */ /* 0x000fe2000bf05270 */
[----:B--2---:R-:W-:-:S08]  /*0750*/  DADD R12, |R2|, R12 ;  /* 0x00000000020c7229 */ /* 0x004fd0000000020c */
[----:B------:R-:W-:Y:S05]  /*0760*/  BRA.U UP0, `(.L_x_15) ;  /* 0xfffffffd00e47547 */ /* 0x000fea000b83ffff */
.L_x_10:
[----:B------:R-:W0:Y:S02]  /*0770*/  LDC.64 R2, c[0x0][0x388] ;  /* 0x0000e200ff027b82 */ /* 0x000e240000000a00 */
[----:B0-----:R-:W-:-:S05]  /*0780*/  IMAD.WIDE R2, R0, 0x8, R2 ;  /* 0x0000000800027825 */ /* 0x001fca00078e0202 */
[----:B------:R-:W-:Y:S01]  /*0790*/  STG.E.64 desc[UR12][R2.64], R12 ;  /* 0x0000000c02007986 */ /* 0x000fe2000c101b0c */
[----:B------:R-:W-:Y:S05]  /*07a0*/  EXIT ;  /* 0x000000000000794d */ /* 0x000fea0003800000 */
.L_x_16:
        /* <DEDUP_REMOVED lines=13> */
.L_x_19:


//--------------------- .nv.shared._Z19vectorReduce_kernelPdS_i --------------------------
	.section	.nv.shared._Z19vectorReduce_kernelPdS_i,"aw",@nobits
	.sectionflags	@""
	.align	16
	.zero		1024


//--------------------- .nv.shared.reserved.0     --------------------------
	.section	.nv.shared.reserved.0,"aw",@nobits
	.weak		__nv_reservedSMEM_offset_0_alias
	.size		__nv_reservedSMEM_offset_0_alias, 0, 64
	.other		__nv_reservedSMEM_offset_0_alias,@"STO_CUDA_RESERVED_SHARED STV_DEFAULT"
__nv_reservedSMEM_offset_0_alias:
	.zero		0
	.zero		64


//--------------------- .nv.shared._Z18col_abs_sum_kernelPdS_ii --------------------------
	.section	.nv.shared._Z18col_abs_sum_kernelPdS_ii,"aw",@nobits
	.sectionflags	@""
	.align	16
	.zero		1024


//--------------------- .nv.shared._Z18row_abs_sum_kernelPdS_ii --------------------------
	.section	.nv.shared._Z18row_abs_sum_kernelPdS_ii,"aw",@nobits
	.sectionflags	@""
	.align	16
	.zero		1024


//--------------------- .nv.constant0._Z19vectorReduce_kernelPdS_i --------------------------
	.section	.nv.constant0._Z19vectorReduce_kernelPdS_i,"a",@progbits
	.sectionflags	@""
	.align	4
.nv.constant0._Z19vectorReduce_kernelPdS_i:
	.zero		916


//--------------------- .nv.constant0._Z18col_abs_sum_kernelPdS_ii --------------------------
	.section	.nv.constant0._Z18col_abs_sum_kernelPdS_ii,"a",@progbits
	.sectionflags	@""
	.align	4
.nv.constant0._Z18col_abs_sum_kernelPdS_ii:
	.zero		920


//--------------------- .nv.constant0._Z18row_abs_sum_kernelPdS_ii --------------------------
	.section	.nv.constant0._Z18row_abs_sum_kernelPdS_ii,"a",@progbits
	.sectionflags	@""
	.align	4
.nv.constant0._Z18row_abs_sum_kernelPdS_ii:
	.zero		920


//--------------------- SYMBOLS --------------------------

	.type		.nv.reservedSmem.offset0,@object
	.size		.nv.reservedSmem.offset0,0x4
	.type		.nv.reservedSmem.cap,@object
	.size		.nv.reservedSmem.cap,0x4
